//
// Generated by NVIDIA NVVM Compiler
//
// Compiler Build ID: CL-36424714
// Cuda compilation tools, release 13.0, V13.0.88
// Based on NVVM 20.0.0
//

.version 9.0
.target sm_100
.address_size 64

	// .globl	_Z10add_matrixPKfS0_Pf

.visible .entry _Z10add_matrixPKfS0_Pf(
	.param .u64 .ptr .align 1 _Z10add_matrixPKfS0_Pf_param_0,
	.param .u64 .ptr .align 1 _Z10add_matrixPKfS0_Pf_param_1,
	.param .u64 .ptr .align 1 _Z10add_matrixPKfS0_Pf_param_2
)
{
	.reg .pred 	%p<4>;
	.reg .b32 	%r<12>;
	.reg .b32 	%f<4>;
	.reg .b64 	%rd<11>;

	ld.param.u64 	%rd1, [_Z10add_matrixPKfS0_Pf_param_0];
	ld.param.u64 	%rd2, [_Z10add_matrixPKfS0_Pf_param_1];
	ld.param.u64 	%rd3, [_Z10add_matrixPKfS0_Pf_param_2];
	mov.u32 	%r3, %tid.x;
	mov.u32 	%r4, %ctaid.x;
	mov.u32 	%r5, %ntid.x;
	mad.lo.s32 	%r1, %r4, %r5, %r3;
	mov.u32 	%r6, %tid.y;
	mov.u32 	%r7, %ctaid.y;
	mov.u32 	%r8, %ntid.y;
	mad.lo.s32 	%r9, %r7, %r8, %r6;
	setp.gt.s32 	%p1, %r1, 255;
	setp.gt.u32 	%p2, %r9, 255;
	or.pred  	%p3, %p1, %p2;
	@%p3 bra 	$L__BB0_2;
	cvta.to.global.u64 	%rd4, %rd1;
	cvta.to.global.u64 	%rd5, %rd2;
	cvta.to.global.u64 	%rd6, %rd3;
	shl.b32 	%r10, %r9, 8;
	add.s32 	%r11, %r10, %r1;
	mul.wide.s32 	%rd7, %r11, 4;
	add.s64 	%rd8, %rd4, %rd7;
	ld.global.f32 	%f1, [%rd8];
	add.s64 	%rd9, %rd5, %rd7;
	ld.global.f32 	%f2, [%rd9];
	add.f32 	%f3, %f1, %f2;
	add.s64 	%rd10, %rd6, %rd7;
	st.global.f32 	[%rd10], %f3;
$L__BB0_2:
	ret;

}


// ===== COMPILED SASS (sm_100) =====

	.target	sm_100

	.elftype	@"ET_EXEC"


//--------------------- .note.nv.tkinfo           --------------------------
	.section	.note.nv.tkinfo,"",@"SHT_NOTE"
	.sectionflags	@"SHF_NOTE_NV_TKINFO"
	.tkinfo
        /*0018*/ 	.word	0x00000002
        /*0030*/ 	.string	""
        /*0030*/ 	.string	"ptxas"
        /*0030*/ 	.string	"Cuda compilation tools, release 13.0, V13.0.88"
        /*0030*/ 	.string	"Build cuda_13.0.r13.0/compiler.36424714_0"
        /*0030*/ 	.string	"-arch sm_100 -m 64 "



//--------------------- .note.nv.cuinfo           --------------------------
	.section	.note.nv.cuinfo,"",@"SHT_NOTE"
	.sectionflags	@"SHF_NOTE_NV_CUINFO"
        /*0018*/ 	.short	0x0002
        /*001a*/ 	.short	0x0064
        /*001c*/ 	.short	0x0082
	.zero		2


//--------------------- .nv.info                  --------------------------
	.section	.nv.info,"",@"SHT_CUDA_INFO"
	.align	4


	//----- nvinfo : EIATTR_REGCOUNT
	.align		4
        /*0000*/ 	.byte	0x04, 0x2f
        /*0002*/ 	.short	(.L_1 - .L_0)
	.align		4
.L_0:
        /*0004*/ 	.word	index@(_Z10add_matrixPKfS0_Pf)
        /*0008*/ 	.word	0x0000000c


	//----- nvinfo : EIATTR_FRAME_SIZE
	.align		4
.L_1:
        /*000c*/ 	.byte	0x04, 0x11
        /*000e*/ 	.short	(.L_3 - .L_2)
	.align		4
.L_2:
        /*0010*/ 	.word	index@(_Z10add_matrixPKfS0_Pf)
        /*0014*/ 	.word	0x00000000


	//----- nvinfo : EIATTR_MIN_STACK_SIZE
	.align		4
.L_3:
        /*0018*/ 	.byte	0x04, 0x12
        /*001a*/ 	.short	(.L_5 - .L_4)
	.align		4
.L_4:
        /*001c*/ 	.word	index@(_Z10add_matrixPKfS0_Pf)
        /*0020*/ 	.word	0x00000000
.L_5:


//--------------------- .nv.compat                --------------------------
	.section	.nv.compat,"",@"SHT_CUDA_COMPAT_INFO"
	.align	4
        /*0000*/ 	.byte	0x02, 0x09, 0x00, 0x00, 0x02, 0x02, 0x01, 0x00, 0x02, 0x05, 0x05, 0x00, 0x03, 0x07, 0x01, 0x01
        /*0010*/ 	.byte	0x02, 0x03, 0x00, 0x00, 0x02, 0x06, 0x01, 0x00, 0x04, 0x0b, 0x08, 0x00, 0x09, 0x00, 0x00, 0x00
        /*0020*/ 	.byte	0x00, 0x00, 0x00, 0x00


//--------------------- .nv.info._Z10add_matrixPKfS0_Pf --------------------------
	.section	.nv.info._Z10add_matrixPKfS0_Pf,"",@"SHT_CUDA_INFO"
	.sectionflags	@""
	.align	4


	//----- nvinfo : EIATTR_CUDA_API_VERSION
	.align		4
        /*0000*/ 	.byte	0x04, 0x37
        /*0002*/ 	.short	(.L_7 - .L_6)
.L_6:
        /*0004*/ 	.word	0x00000082


	//----- nvinfo : EIATTR_KPARAM_INFO
	.align		4
.L_7:
        /*0008*/ 	.byte	0x04, 0x17
        /*000a*/ 	.short	(.L_9 - .L_8)
.L_8:
        /*000c*/ 	.word	0x00000000
        /*0010*/ 	.short	0x0002
        /*0012*/ 	.short	0x0010
        /*0014*/ 	.byte	0x00, 0xf5, 0x21, 0x00


	//----- nvinfo : EIATTR_KPARAM_INFO
	.align		4
.L_9:
        /*0018*/ 	.byte	0x04, 0x17
        /*001a*/ 	.short	(.L_11 - .L_10)
.L_10:
        /*001c*/ 	.word	0x00000000
        /*0020*/ 	.short	0x0001
        /*0022*/ 	.short	0x0008
        /*0024*/ 	.byte	0x00, 0xf5, 0x21, 0x00


	//----- nvinfo : EIATTR_KPARAM_INFO
	.align		4
.L_11:
        /*0028*/ 	.byte	0x04, 0x17
        /*002a*/ 	.short	(.L_13 - .L_12)
.L_12:
        /*002c*/ 	.word	0x00000000
        /*0030*/ 	.short	0x0000
        /*0032*/ 	.short	0x0000
        /*0034*/ 	.byte	0x00, 0xf5, 0x21, 0x00


	//----- nvinfo : EIATTR_SPARSE_MMA_MASK
	.align		4
.L_13:
        /*0038*/ 	.byte	0x03, 0x50
        /*003a*/ 	.short	0x0000


	//----- nvinfo : EIATTR_MAXREG_COUNT
	.align		4
        /*003c*/ 	.byte	0x03, 0x1b
        /*003e*/ 	.short	0x00ff


	//----- nvinfo : EIATTR_MERCURY_ISA_VERSION
	.align		4
        /*0040*/ 	.byte	0x03, 0x5f
        /*0042*/ 	.short	0x0101


	//----- nvinfo : EIATTR_VRC_CTA_INIT_COUNT
	.align		4
        /*0044*/ 	.byte	0x02, 0x4a
	.zero		1
	.zero		1


	//----- nvinfo : EIATTR_EXIT_INSTR_OFFSETS
	.align		4
        /*0048*/ 	.byte	0x04, 0x1c
        /*004a*/ 	.short	(.L_15 - .L_14)


	//   ....[0]....
.L_14:
        /*004c*/ 	.word	0x000000b0


	//   ....[1]....
        /*0050*/ 	.word	0x00000180


	//----- nvinfo : EIATTR_CBANK_PARAM_SIZE
	.align		4
.L_15:
        /*0054*/ 	.byte	0x03, 0x19
        /*0056*/ 	.short	0x0018


	//----- nvinfo : EIATTR_PARAM_CBANK
	.align		4
        /*0058*/ 	.byte	0x04, 0x0a
        /*005a*/ 	.short	(.L_17 - .L_16)
	.align		4
.L_16:
        /*005c*/ 	.word	index@(.nv.constant0._Z10add_matrixPKfS0_Pf)
        /*0060*/ 	.short	0x0380
        /*0062*/ 	.short	0x0018


	//----- nvinfo : EIATTR_SW_WAR
	.align		4
.L_17:
        /*0064*/ 	.byte	0x04, 0x36
        /*0066*/ 	.short	(.L_19 - .L_18)
.L_18:
        /*0068*/ 	.word	0x00000008
.L_19:


//--------------------- .nv.callgraph             --------------------------
	.section	.nv.callgraph,"",@"SHT_CUDA_CALLGRAPH"
	.align	4
	.sectionentsize	8
	.align		4
        /*0000*/ 	.word	0x00000000
	.align		4
        /*0004*/ 	.word	0xffffffff
	.align		4
        /*0008*/ 	.word	0x00000000
	.align		4
        /*000c*/ 	.word	0xfffffffe
	.align		4
        /*0010*/ 	.word	0x00000000
	.align		4
        /*0014*/ 	.word	0xfffffffd
	.align		4
        /*0018*/ 	.word	0x00000000
	.align		4
        /*001c*/ 	.word	0xfffffffc


//--------------------- .text._Z10add_matrixPKfS0_Pf --------------------------
	.section	.text._Z10add_matrixPKfS0_Pf,"ax",@progbits
	.align	128
        .global         _Z10add_matrixPKfS0_Pf
        .type           _Z10add_matrixPKfS0_Pf,@function
        .size           _Z10add_matrixPKfS0_Pf,(.L_x_1 - _Z10add_matrixPKfS0_Pf)
        .other          _Z10add_matrixPKfS0_Pf,@"STO_CUDA_ENTRY STV_DEFAULT"
_Z10add_matrixPKfS0_Pf:
.text._Z10add_matrixPKfS0_Pf:
[----:B------:R-:W-:Y:S01]  /*0000*/  LDC R1, c[0x0][0x37c] ;  /* 0x0000df00ff017b82 */ /* 0x000fe20000000800 */
[----:B------:R-:W0:Y:S07]  /*0010*/  S2R R7, SR_TID.Y ;  /* 0x0000000000077919 */ /* 0x000e2e0000002200 */
[----:B------:R-:W1:Y:S01]  /*0020*/  LDC R3, c[0x0][0x360] ;  /* 0x0000d800ff037b82 */ /* 0x000e620000000800 */
[----:B------:R-:W1:Y:S07]  /*0030*/  S2R R0, SR_TID.X ;  /* 0x0000000000007919 */ /* 0x000e6e0000002100 */
[----:B------:R-:W0:Y:S08]  /*0040*/  S2UR UR5, SR_CTAID.Y ;  /* 0x00000000000579c3 */ /* 0x000e300000002600 */
[----:B------:R-:W0:Y:S08]  /*0050*/  LDC R2, c[0x0][0x364] ;  /* 0x0000d900ff027b82 */ /* 0x000e300000000800 */
[----:B------:R-:W1:Y:S01]  /*0060*/  S2UR UR4, SR_CTAID.X ;  /* 0x00000000000479c3 */ /* 0x000e620000002500 */
[----:B0-----:R-:W-:-:S05]  /*0070*/  IMAD R7, R2, UR5, R7 ;  /* 0x0000000502077c24 */ /* 0x001fca000f8e0207 */
[----:B------:R-:W-:Y:S01]  /*0080*/  ISETP.GT.U32.AND P0, PT, R7, 0xff, PT ;  /* 0x000000ff0700780c */ /* 0x000fe20003f04070 */
[----:B-1----:R-:W-:-:S05]  /*0090*/  IMAD R0, R3, UR4, R0 ;  /* 0x0000000403007c24 */ /* 0x002fca000f8e0200 */
[----:B------:R-:W-:-:S13]  /*00a0*/  ISETP.GT.OR P0, PT, R0, 0xff, P0 ;  /* 0x000000ff0000780c */ /* 0x000fda0000704670 */
[----:B------:R-:W-:Y:S05]  /*00b0*/  @P0 EXIT ;  /* 0x000000000000094d */ /* 0x000fea0003800000 */
[----:B------:R-:W0:Y:S01]  /*00c0*/  LDC.64 R2, c[0x0][0x380] ;  /* 0x0000e000ff027b82 */ /* 0x000e220000000a00 */
[----:B------:R-:W1:Y:S01]  /*00d0*/  LDCU.64 UR4, c[0x0][0x358] ;  /* 0x00006b00ff0477ac */ /* 0x000e620008000a00 */
[----:B------:R-:W-:-:S06]  /*00e0*/  LEA R9, R7, R0, 0x8 ;  /* 0x0000000007097211 */ /* 0x000fcc00078e40ff */
[----:B------:R-:W2:Y:S08]  /*00f0*/  LDC.64 R4, c[0x0][0x388] ;  /* 0x0000e200ff047b82 */ /* 0x000eb00000000a00 */
[----:B------:R-:W3:Y:S01]  /*0100*/  LDC.64 R6, c[0x0][0x390] ;  /* 0x0000e400ff067b82 */ /* 0x000ee20000000a00 */
[----:B0-----:R-:W-:-:S06]  /*0110*/  IMAD.WIDE R2, R9, 0x4, R2 ;  /* 0x0000000409027825 */ /* 0x001fcc00078e0202 */
[----:B-1----:R-:W4:Y:S01]  /*0120*/  LDG.E R2, desc[UR4][R2.64] ;  /* 0x0000000402027981 */ /* 0x002f22000c1e1900 */
[----:B--2---:R-:W-:-:S06]  /*0130*/  IMAD.WIDE R4, R9, 0x4, R4 ;  /* 0x0000000409047825 */ /* 0x004fcc00078e0204 */
[----:B------:R-:W4:Y:S01]  /*0140*/  LDG.E R5, desc[UR4][R4.64] ;  /* 0x0000000404057981 */ /* 0x000f22000c1e1900 */
[----:B---3--:R-:W-:-:S04]  /*0150*/  IMAD.WIDE R6, R9, 0x4, R6 ;  /* 0x0000000409067825 */ /* 0x008fc800078e0206 */
[----:B----4-:R-:W-:-:S05]  /*0160*/  FADD R9, R2, R5 ;  /* 0x0000000502097221 */ /* 0x010fca0000000000 */
[----:B------:R-:W-:Y:S01]  /*0170*/  STG.E desc[UR4][R6.64], R9 ;  /* 0x0000000906007986 */ /* 0x000fe2000c101904 */
[----:B------:R-:W-:Y:S05]  /*0180*/  EXIT ;  /* 0x000000000000794d */ /* 0x000fea0003800000 */
.L_x_0:
[----:B------:R-:W-:-:S00]  /*0190*/  BRA `(.L_x_0) ;  /* 0xfffffffc00fc7947 */ /* 0x000fc0000383ffff */
[----:B------:R-:W-:-:S00]  /*01a0*/  NOP ;  /* 0x0000000000007918 */ /* 0x000fc00000000000 */
        /* <DEDUP_REMOVED lines=13> */
.L_x_1:


//--------------------- .nv.shared.reserved.0     --------------------------
	.section	.nv.shared.reserved.0,"aw",@nobits
	.weak		__nv_reservedSMEM_offset_0_alias
	.size		__nv_reservedSMEM_offset_0_alias, 0, 64
	.other		__nv_reservedSMEM_offset_0_alias,@"STO_CUDA_RESERVED_SHARED STV_DEFAULT"
__nv_reservedSMEM_offset_0_alias:
	.zero		0
	.zero		64


//--------------------- .nv.constant0._Z10add_matrixPKfS0_Pf --------------------------
	.section	.nv.constant0._Z10add_matrixPKfS0_Pf,"a",@progbits
	.sectionflags	@""
	.align	4
.nv.constant0._Z10add_matrixPKfS0_Pf:
	.zero		920


//--------------------- SYMBOLS --------------------------

	.type		.nv.reservedSmem.offset0,@object
	.size		.nv.reservedSmem.offset0,0x4
